	.headerflags	@"EF_CUDA_TEXMODE_UNIFIED EF_CUDA_64BIT_ADDRESS EF_CUDA_ACCELERATORS EF_CUDA_SM90 EF_CUDA_VIRTUAL_SM(EF_CUDA_SM90)"
	.elftype	@"ET_EXEC"


//--------------------- .nv.info                  --------------------------
	.section	.nv.info,"",@"SHT_CUDA_INFO"
	.align	4


	//----- nvinfo : EIATTR_REGCOUNT
	.align		4
        /*0000*/ 	.byte	0x04, 0x2f
        /*0002*/ 	.short	(.L_3 - .L_2)
	.align		4
.L_2:
        /*0004*/ 	.word	index@(triton_per_fused_add_convolution_div_gelu_mean_mul_pow_sqrt_sub_3)
        /*0008*/ 	.word	0x00000020


	//----- nvinfo : EIATTR_MIN_STACK_SIZE
	.align		4
.L_3:
        /*000c*/ 	.byte	0x04, 0x12
        /*000e*/ 	.short	(.L_5 - .L_4)
	.align		4
.L_4:
        /*0010*/ 	.word	index@(triton_per_fused_add_convolution_div_gelu_mean_mul_pow_sqrt_sub_3)
        /*0014*/ 	.word	0x00000000


	//----- nvinfo : EIATTR_FRAME_SIZE
	.align		4
.L_5:
        /*0018*/ 	.byte	0x04, 0x11
        /*001a*/ 	.short	(.L_7 - .L_6)
	.align		4
.L_6:
        /*001c*/ 	.word	index@(triton_per_fused_add_convolution_div_gelu_mean_mul_pow_sqrt_sub_3)
        /*0020*/ 	.word	0x00000000


	//----- nvinfo : EIATTR_MIN_STACK_SIZE
	.align		4
.L_7:
        /*0024*/ 	.byte	0x04, 0x12
        /*0026*/ 	.short	(.L_9 - .L_8)
	.align		4
.L_8:
        /*0028*/ 	.word	index@(triton_per_fused_add_convolution_div_gelu_mean_mul_pow_sqrt_sub_3)
        /*002c*/ 	.word	0x00000000
.L_9:


//--------------------- .nv.info.triton_per_fused_add_convolution_div_gelu_mean_mul_pow_sqrt_sub_3 --------------------------
	.section	.nv.info.triton_per_fused_add_convolution_div_gelu_mean_mul_pow_sqrt_sub_3,"",@"SHT_CUDA_INFO"
	.sectionflags	@""
	.align	4


	//----- nvinfo : EIATTR_CUDA_API_VERSION
	.align		4
        /*0000*/ 	.byte	0x04, 0x37
        /*0002*/ 	.short	(.L_11 - .L_10)
.L_10:
        /*0004*/ 	.word	0x0000007c


	//----- nvinfo : EIATTR_KPARAM_INFO
	.align		4
.L_11:
        /*0008*/ 	.byte	0x04, 0x17
        /*000a*/ 	.short	(.L_13 - .L_12)
.L_12:
        /*000c*/ 	.word	0x00000000
        /*0010*/ 	.short	0x0008
        /*0012*/ 	.short	0x003c
        /*0014*/ 	.byte	0x00, 0xf0, 0x11, 0x00


	//----- nvinfo : EIATTR_KPARAM_INFO
	.align		4
.L_13:
        /*0018*/ 	.byte	0x04, 0x17
        /*001a*/ 	.short	(.L_15 - .L_14)
.L_14:
        /*001c*/ 	.word	0x00000000
        /*0020*/ 	.short	0x0007
        /*0022*/ 	.short	0x0038
        /*0024*/ 	.byte	0x00, 0xf0, 0x11, 0x00


	//----- nvinfo : EIATTR_KPARAM_INFO
	.align		4
.L_15:
        /*0028*/ 	.byte	0x04, 0x17
        /*002a*/ 	.short	(.L_17 - .L_16)
.L_16:
        /*002c*/ 	.word	0x00000000
        /*0030*/ 	.short	0x0006
        /*0032*/ 	.short	0x0030
        /*0034*/ 	.byte	0x00, 0xf4, 0x21, 0x00


	//----- nvinfo : EIATTR_KPARAM_INFO
	.align		4
.L_17:
        /*0038*/ 	.byte	0x04, 0x17
        /*003a*/ 	.short	(.L_19 - .L_18)
.L_18:
        /*003c*/ 	.word	0x00000000
        /*0040*/ 	.short	0x0005
        /*0042*/ 	.short	0x0028
        /*0044*/ 	.byte	0x00, 0xf4, 0x21, 0x00


	//----- nvinfo : EIATTR_KPARAM_INFO
	.align		4
.L_19:
        /*0048*/ 	.byte	0x04, 0x17
        /*004a*/ 	.short	(.L_21 - .L_20)
.L_20:
        /*004c*/ 	.word	0x00000000
        /*0050*/ 	.short	0x0004
        /*0052*/ 	.short	0x0020
        /*0054*/ 	.byte	0x00, 0xf4, 0x21, 0x00


	//----- nvinfo : EIATTR_KPARAM_INFO
	.align		4
.L_21:
        /*0058*/ 	.byte	0x04, 0x17
        /*005a*/ 	.short	(.L_23 - .L_22)
.L_22:
        /*005c*/ 	.word	0x00000000
        /*0060*/ 	.short	0x0003
        /*0062*/ 	.short	0x0018
        /*0064*/ 	.byte	0x00, 0xf4, 0x21, 0x00


	//----- nvinfo : EIATTR_KPARAM_INFO
	.align		4
.L_23:
        /*0068*/ 	.byte	0x04, 0x17
        /*006a*/ 	.short	(.L_25 - .L_24)
.L_24:
        /*006c*/ 	.word	0x00000000
        /*0070*/ 	.short	0x0002
        /*0072*/ 	.short	0x0010
        /*0074*/ 	.byte	0x00, 0xf4, 0x21, 0x00


	//----- nvinfo : EIATTR_KPARAM_INFO
	.align		4
.L_25:
        /*0078*/ 	.byte	0x04, 0x17
        /*007a*/ 	.short	(.L_27 - .L_26)
.L_26:
        /*007c*/ 	.word	0x00000000
        /*0080*/ 	.short	0x0001
        /*0082*/ 	.short	0x0008
        /*0084*/ 	.byte	0x00, 0xf4, 0x21, 0x00


	//----- nvinfo : EIATTR_KPARAM_INFO
	.align		4
.L_27:
        /*0088*/ 	.byte	0x04, 0x17
        /*008a*/ 	.short	(.L_29 - .L_28)
.L_28:
        /*008c*/ 	.word	0x00000000
        /*0090*/ 	.short	0x0000
        /*0092*/ 	.short	0x0000
        /*0094*/ 	.byte	0x00, 0xf4, 0x21, 0x00


	//----- nvinfo : EIATTR_SPARSE_MMA_MASK
	.align		4
.L_29:
        /*0098*/ 	.byte	0x03, 0x50
        /*009a*/ 	.short	0x0000


	//----- nvinfo : EIATTR_MAXREG_COUNT
	.align		4
        /*009c*/ 	.byte	0x03, 0x1b
        /*009e*/ 	.short	0x00ff


	//----- nvinfo : EIATTR_COOP_GROUP_MASK_REGIDS
	.align		4
        /*00a0*/ 	.byte	0x04, 0x29
        /*00a2*/ 	.short	(.L_31 - .L_30)


	//   ....[0]....
.L_30:
        /*00a4*/ 	.word	0xffffffff


	//   ....[1]....
        /*00a8*/ 	.word	0xffffffff


	//   ....[2]....
        /*00ac*/ 	.word	0xffffffff


	//   ....[3]....
        /*00b0*/ 	.word	0xffffffff


	//   ....[4]....
        /*00b4*/ 	.word	0xffffffff


	//   ....[5]....
        /*00b8*/ 	.word	0xffffffff


	//   ....[6]....
        /*00bc*/ 	.word	0xffffffff


	//   ....[7]....
        /*00c0*/ 	.word	0xffffffff


	//   ....[8]....
        /*00c4*/ 	.word	0xffffffff


	//   ....[9]....
        /*00c8*/ 	.word	0xffffffff


	//   ....[10]....
        /*00cc*/ 	.word	0xffffffff


	//   ....[11]....
        /*00d0*/ 	.word	0xffffffff


	//----- nvinfo : EIATTR_COOP_GROUP_INSTR_OFFSETS
	.align		4
.L_31:
        /*00d4*/ 	.byte	0x04, 0x28
        /*00d6*/ 	.short	(.L_33 - .L_32)


	//   ....[0]....
.L_32:
        /*00d8*/ 	.word	0x000001e0


	//   ....[1]....
        /*00dc*/ 	.word	0x00000200


	//   ....[2]....
        /*00e0*/ 	.word	0x00000220


	//   ....[3]....
        /*00e4*/ 	.word	0x00000250


	//   ....[4]....
        /*00e8*/ 	.word	0x00000280


	//   ....[5]....
        /*00ec*/ 	.word	0x00000310


	//   ....[6]....
        /*00f0*/ 	.word	0x00000400


	//   ....[7]....
        /*00f4*/ 	.word	0x00000430


	//   ....[8]....
        /*00f8*/ 	.word	0x00000450


	//   ....[9]....
        /*00fc*/ 	.word	0x00000470


	//   ....[10]....
        /*0100*/ 	.word	0x00000490


	//   ....[11]....
        /*0104*/ 	.word	0x000004f0


	//----- nvinfo : EIATTR_EXIT_INSTR_OFFSETS
	.align		4
.L_33:
        /*0108*/ 	.byte	0x04, 0x1c
        /*010a*/ 	.short	(.L_35 - .L_34)


	//   ....[0]....
.L_34:
        /*010c*/ 	.word	0x00000fd0


	//----- nvinfo : EIATTR_REQNTID
	.align		4
.L_35:
        /*0110*/ 	.byte	0x04, 0x10
        /*0112*/ 	.short	(.L_37 - .L_36)
.L_36:
        /*0114*/ 	.word	0x00000040
        /*0118*/ 	.word	0x00000001
        /*011c*/ 	.word	0x00000001


	//----- nvinfo : EIATTR_CBANK_PARAM_SIZE
	.align		4
.L_37:
        /*0120*/ 	.byte	0x03, 0x19
        /*0122*/ 	.short	0x0040


	//----- nvinfo : EIATTR_PARAM_CBANK
	.align		4
        /*0124*/ 	.byte	0x04, 0x0a
        /*0126*/ 	.short	(.L_39 - .L_38)
	.align		4
.L_38:
        /*0128*/ 	.word	index@(.nv.constant0.triton_per_fused_add_convolution_div_gelu_mean_mul_pow_sqrt_sub_3)
        /*012c*/ 	.short	0x0210
        /*012e*/ 	.short	0x0040


	//----- nvinfo : EIATTR_SW_WAR
	.align		4
.L_39:
        /*0130*/ 	.byte	0x04, 0x36
        /*0132*/ 	.short	(.L_41 - .L_40)
.L_40:
        /*0134*/ 	.word	0x00000008
.L_41:


//--------------------- .nv.callgraph             --------------------------
	.section	.nv.callgraph,"",@"SHT_CUDA_CALLGRAPH"
	.align	4
	.sectionentsize	8
	.align		4
        /*0000*/ 	.word	0x00000000
	.align		4
        /*0004*/ 	.word	0xffffffff
	.align		4
        /*0008*/ 	.word	0x00000000
	.align		4
        /*000c*/ 	.word	0xfffffffe
	.align		4
        /*0010*/ 	.word	0x00000000
	.align		4
        /*0014*/ 	.word	0xfffffffd
	.align		4
        /*0018*/ 	.word	0x00000000
	.align		4
        /*001c*/ 	.word	0xfffffffc


//--------------------- .nv.constant4             --------------------------
	.section	.nv.constant4,"a",@progbits
	.align	8
	.align		8
.nv.constant4:
        /*0000*/ 	.dword	_$_str
	.align		8
        /*0008*/ 	.dword	_$_str_$_2


//--------------------- .text.triton_per_fused_add_convolution_div_gelu_mean_mul_pow_sqrt_sub_3 --------------------------
	.section	.text.triton_per_fused_add_convolution_div_gelu_mean_mul_pow_sqrt_sub_3,"ax",@progbits
	.sectionflags	@"SHF_BARRIERS=1"
	.align	128
        .global         triton_per_fused_add_convolution_div_gelu_mean_mul_pow_sqrt_sub_3
        .type           triton_per_fused_add_convolution_div_gelu_mean_mul_pow_sqrt_sub_3,@function
        .size           triton_per_fused_add_convolution_div_gelu_mean_mul_pow_sqrt_sub_3,(.L_x_1 - triton_per_fused_add_convolution_div_gelu_mean_mul_pow_sqrt_sub_3)
        .other          triton_per_fused_add_convolution_div_gelu_mean_mul_pow_sqrt_sub_3,@"STO_CUDA_ENTRY STV_DEFAULT"
triton_per_fused_add_convolution_div_gelu_mean_mul_pow_sqrt_sub_3:
.text.triton_per_fused_add_convolution_div_gelu_mean_mul_pow_sqrt_sub_3:
[----:B------:R-:W-:Y:S01]  /*0000*/  LDC R1, c[0x0][0x28] ;  /* 0x00000a00ff017b82 */ /* 0x000fe20000000800 */
[----:B------:R-:W1:Y:S07]  /*0010*/  S2R R19, SR_TID.X ;  /* 0x0000000000137919 */ /* 0x000e6e0000002100 */
[----:B------:R-:W2:Y:S01]  /*0020*/  LDC.64 R14, c[0x0][0x230] ;  /* 0x00008c00ff0e7b82 */ /* 0x000ea20000000a00 */
[----:B------:R-:W-:Y:S01]  /*0030*/  ULDC.64 UR6, c[0x0][0x208] ;  /* 0x0000820000067ab9 */ /* 0x000fe20000000a00 */
[----:B------:R-:W3:Y:S06]  /*0040*/  S2R R0, SR_CTAID.X ;  /* 0x0000000000007919 */ /* 0x000eec0000002500 */
[----:B------:R-:W4:Y:S01]  /*0050*/  LDC.64 R2, c[0x0][0x210] ;  /* 0x00008400ff027b82 */ /* 0x000f220000000a00 */
[----:B-1----:R-:W-:-:S04]  /*0060*/  SHF.L.U32 R17, R19, 0x2, RZ ;  /* 0x0000000213117819 */ /* 0x002fc800000006ff */
[----:B------:R-:W-:-:S04]  /*0070*/  LOP3.LUT R13, R17, 0xfc, RZ, 0xc0, !PT ;  /* 0x000000fc110d7812 */ /* 0x000fc800078ec0ff */
[----:B---3--:R-:W-:Y:S01]  /*0080*/  LEA R16, R0, R13, 0x8 ;  /* 0x0000000d00107211 */ /* 0x008fe200078e40ff */
[----:B--2---:R-:W-:-:S04]  /*0090*/  IMAD.WIDE.U32 R14, R13, 0x4, R14 ;  /* 0x000000040d0e7825 */ /* 0x004fc800078e000e */
[----:B----4-:R-:W-:Y:S01]  /*00a0*/  IMAD.WIDE R2, R16, 0x4, R2 ;  /* 0x0000000410027825 */ /* 0x010fe200078e0202 */
[----:B------:R-:W2:Y:S04]  /*00b0*/  LDG.E.EL.128 R4, desc[UR6][R14.64] ;  /* 0x000000060e047981 */ /* 0x000ea8000c2e1d00 */
[----:B------:R-:W2:Y:S01]  /*00c0*/  LDG.E.128 R8, desc[UR6][R2.64] ;  /* 0x0000000602087981 */ /* 0x000ea2000c1e1d00 */
[----:B------:R-:W1:Y:S01]  /*00d0*/  S2UR UR5, SR_CgaCtaId ;  /* 0x00000000000579c3 */ /* 0x000e620000008800 */
[C---:B------:R-:W-:Y:S01]  /*00e0*/  LOP3.LUT P1, RZ, R19.reuse, 0x1f, RZ, 0xc0, !PT ;  /* 0x0000001f13ff7812 */ /* 0x040fe2000782c0ff */
[----:B------:R-:W-:Y:S01]  /*00f0*/  UMOV UR4, 0x400 ;  /* 0x0000040000047882 */ /* 0x000fe20000000000 */
[----:B------:R-:W-:Y:S02]  /*0100*/  SHF.R.U32.HI R22, RZ, 0x3, R19 ;  /* 0x00000003ff167819 */ /* 0x000fe40000011613 */
[----:B------:R-:W-:-:S02]  /*0110*/  ISETP.GE.AND P2, PT, R19, 0x2, PT ;  /* 0x000000021300780c */ /* 0x000fc40003f46270 */
[----:B------:R-:W-:Y:S01]  /*0120*/  LOP3.LUT R22, R22, 0x4, RZ, 0xc0, !PT ;  /* 0x0000000416167812 */ /* 0x000fe200078ec0ff */
[----:B-1----:R-:W-:Y:S01]  /*0130*/  UPRMT UR4, UR5, 0x654, UR4 ;  /* 0x0000065405047896 */ /* 0x002fe20008000004 */
[----:B------:R-:W-:-:S04]  /*0140*/  LOP3.LUT R24, R19, 0x1, RZ, 0xc0, !PT ;  /* 0x0000000113187812 */ /* 0x000fc800078ec0ff */
[----:B------:R-:W-:-:S04]  /*0150*/  ISETP.NE.U32.AND P0, PT, R24, 0x1, PT ;  /* 0x000000011800780c */ /* 0x000fc80003f05070 */
[----:B------:R-:W-:Y:S01]  /*0160*/  ISETP.LT.AND P0, PT, R19, 0x2, P0 ;  /* 0x000000021300780c */ /* 0x000fe20000701270 */
[----:B--2---:R-:W-:Y:S01]  /*0170*/  FADD R4, R8, R4 ;  /* 0x0000000408047221 */ /* 0x004fe20000000000 */
[----:B------:R-:W-:Y:S01]  /*0180*/  FADD R5, R9, R5 ;  /* 0x0000000509057221 */ /* 0x000fe20000000000 */
[----:B------:R-:W-:Y:S01]  /*0190*/  FADD R6, R10, R6 ;  /* 0x000000060a067221 */ /* 0x000fe20000000000 */
[----:B------:R-:W-:Y:S02]  /*01a0*/  FADD R7, R11, R7 ;  /* 0x000000070b077221 */ /* 0x000fe40000000000 */
[----:B------:R-:W-:-:S04]  /*01b0*/  FADD R9, R4, R5 ;  /* 0x0000000504097221 */ /* 0x000fc80000000000 */
[----:B------:R-:W-:-:S04]  /*01c0*/  FADD R8, R6, R9 ;  /* 0x0000000906087221 */ /* 0x000fc80000000000 */
[----:B------:R-:W-:-:S05]  /*01d0*/  FADD R8, R7, R8 ;  /* 0x0000000807087221 */ /* 0x000fca0000000000 */
[----:B------:R-:W1:Y:S02]  /*01e0*/  SHFL.BFLY PT, R9, R8, 0x10, 0x1f ;  /* 0x0e001f0008097f89 */ /* 0x000e6400000e0000 */
[----:B-1----:R-:W-:-:S05]  /*01f0*/  FADD R12, R8, R9 ;  /* 0x00000009080c7221 */ /* 0x002fca0000000000 */
[----:B------:R-:W1:Y:S02]  /*0200*/  SHFL.BFLY PT, R9, R12, 0x8, 0x1f ;  /* 0x0d001f000c097f89 */ /* 0x000e6400000e0000 */
[----:B-1----:R-:W-:-:S05]  /*0210*/  FADD R14, R12, R9 ;  /* 0x000000090c0e7221 */ /* 0x002fca0000000000 */
[----:B------:R-:W1:Y:S02]  /*0220*/  SHFL.BFLY PT, R9, R14, 0x4, 0x1f ;  /* 0x0c801f000e097f89 */ /* 0x000e6400000e0000 */
[----:B-1----:R-:W-:Y:S02]  /*0230*/  FADD R15, R14, R9 ;  /* 0x000000090e0f7221 */ /* 0x002fe40000000000 */
[----:B------:R-:W1:Y:S03]  /*0240*/  LDC.64 R8, c[0x0][0x240] ;  /* 0x00009000ff087b82 */ /* 0x000e660000000a00 */
[----:B------:R-:W2:Y:S02]  /*0250*/  SHFL.BFLY PT, R10, R15, 0x2, 0x1f ;  /* 0x0c401f000f0a7f89 */ /* 0x000ea400000e0000 */
[----:B--2---:R-:W-:-:S03]  /*0260*/  FADD R18, R15, R10 ;  /* 0x0000000a0f127221 */ /* 0x004fc60000000000 */
[----:B------:R-:W2:Y:S02]  /*0270*/  LDC.64 R10, c[0x0][0x238] ;  /* 0x00008e00ff0a7b82 */ /* 0x000ea40000000a00 */
[----:B------:R-:W3:Y:S01]  /*0280*/  SHFL.BFLY PT, R23, R18, 0x1, 0x1f ;  /* 0x0c201f0012177f89 */ /* 0x000ee200000e0000 */
[----:B--2---:R-:W-:-:S04]  /*0290*/  IMAD.WIDE.U32 R10, R13, 0x4, R10 ;  /* 0x000000040d0a7825 */ /* 0x004fc800078e000a */
[----:B---3--:R-:W-:Y:S01]  /*02a0*/  FADD R23, R18, R23 ;  /* 0x0000001712177221 */ /* 0x008fe20000000000 */
[----:B-1----:R-:W-:Y:S02]  /*02b0*/  IMAD.WIDE.U32 R12, R13, 0x4, R8 ;  /* 0x000000040d0c7825 */ /* 0x002fe400078e0008 */
[----:B------:R-:W2:Y:S04]  /*02c0*/  LDG.E.EL.128 R8, desc[UR6][R10.64] ;  /* 0x000000060a087981 */ /* 0x000ea8000c2e1d00 */
[----:B------:R-:W-:Y:S04]  /*02d0*/  @!P1 STS [R22+UR4], R23 ;  /* 0x0000001716009988 */ /* 0x000fe80008000804 */
[----:B------:R-:W2:Y:S01]  /*02e0*/  LDG.E.EL.128 R12, desc[UR6][R12.64] ;  /* 0x000000060c0c7981 */ /* 0x000ea2000c2e1d00 */
[----:B------:R-:W-:Y:S06]  /*02f0*/  BAR.SYNC.DEFER_BLOCKING 0x0 ;  /* 0x0000000000007b1d */ /* 0x000fec0000010000 */
[----:B------:R-:W1:Y:S04]  /*0300*/  @!P2 LDS R21, [R17+UR4] ;  /* 0x000000041115a984 */ /* 0x000e680008000800 */
[----:B-1----:R-:W1:Y:S02]  /*0310*/  SHFL.BFLY PT, R18, R21, 0x1, 0x1f ;  /* 0x0c201f0015127f89 */ /* 0x002e6400000e0000 */
[----:B-1----:R-:W-:-:S05]  /*0320*/  FADD R24, R21, R18 ;  /* 0x0000001215187221 */ /* 0x002fca0000000000 */
[----:B------:R-:W-:Y:S01]  /*0330*/  @P0 STS [R17+UR4], R24 ;  /* 0x0000001811000988 */ /* 0x000fe20008000804 */
[----:B------:R-:W-:Y:S06]  /*0340*/  BAR.SYNC.DEFER_BLOCKING 0x0 ;  /* 0x0000000000007b1d */ /* 0x000fec0000010000 */
[----:B------:R-:W1:Y:S02]  /*0350*/  LDS R18, [UR4] ;  /* 0x00000004ff127984 */ /* 0x000e640008000800 */
[----:B-1----:R-:W-:-:S04]  /*0360*/  FADD R18, RZ, R18 ;  /* 0x00000012ff127221 */ /* 0x002fc80000000000 */
[----:B------:R-:W-:-:S04]  /*0370*/  FMUL R18, R18, 0.00390625 ;  /* 0x3b80000012127820 */ /* 0x000fc80000400000 */
[--C-:B------:R-:W-:Y:S01]  /*0380*/  FADD R23, R5, -R18.reuse ;  /* 0x8000001205177221 */ /* 0x100fe20000000000 */
[----:B------:R-:W-:-:S03]  /*0390*/  FADD R25, R4, -R18 ;  /* 0x8000001204197221 */ /* 0x000fc60000000000 */
[----:B------:R-:W-:Y:S01]  /*03a0*/  FMUL R26, R23, R23 ;  /* 0x00000017171a7220 */ /* 0x000fe20000400000 */
[----:B------:R-:W-:-:S03]  /*03b0*/  FADD R27, R6, -R18 ;  /* 0x80000012061b7221 */ /* 0x000fc60000000000 */
[----:B------:R-:W-:Y:S01]  /*03c0*/  FFMA R26, R25, R25, R26 ;  /* 0x00000019191a7223 */ /* 0x000fe2000000001a */
[----:B------:R-:W-:-:S03]  /*03d0*/  FADD R21, R7, -R18 ;  /* 0x8000001207157221 */ /* 0x000fc60000000000 */
[----:B------:R-:W-:-:S04]  /*03e0*/  FFMA R26, R27, R27, R26 ;  /* 0x0000001b1b1a7223 */ /* 0x000fc8000000001a */
[----:B------:R-:W-:-:S05]  /*03f0*/  FFMA R26, R21, R21, R26 ;  /* 0x00000015151a7223 */ /* 0x000fca000000001a */
[----:B------:R-:W1:Y:S02]  /*0400*/  SHFL.BFLY PT, R17, R26, 0x10, 0x1f ;  /* 0x0e001f001a117f89 */ /* 0x000e6400000e0000 */
[----:B-1----:R-:W-:Y:S01]  /*0410*/  FADD R17, R26, R17 ;  /* 0x000000111a117221 */ /* 0x002fe20000000000 */
[----:B------:R-:W-:Y:S06]  /*0420*/  BAR.SYNC.DEFER_BLOCKING 0x0 ;  /* 0x0000000000007b1d */ /* 0x000fec0000010000 */
[----:B------:R-:W1:Y:S02]  /*0430*/  SHFL.BFLY PT, R24, R17, 0x8, 0x1f ;  /* 0x0d001f0011187f89 */ /* 0x000e6400000e0000 */
[----:B-1----:R-:W-:-:S05]  /*0440*/  FADD R24, R17, R24 ;  /* 0x0000001811187221 */ /* 0x002fca0000000000 */
[----:B------:R-:W1:Y:S02]  /*0450*/  SHFL.BFLY PT, R29, R24, 0x4, 0x1f ;  /* 0x0c801f00181d7f89 */ /* 0x000e6400000e0000 */
[----:B-1----:R-:W-:-:S05]  /*0460*/  FADD R29, R24, R29 ;  /* 0x0000001d181d7221 */ /* 0x002fca0000000000 */
[----:B------:R-:W1:Y:S02]  /*0470*/  SHFL.BFLY PT, R28, R29, 0x2, 0x1f ;  /* 0x0c401f001d1c7f89 */ /* 0x000e6400000e0000 */
[----:B-1----:R-:W-:-:S05]  /*0480*/  FADD R28, R29, R28 ;  /* 0x0000001c1d1c7221 */ /* 0x002fca0000000000 */
[----:B------:R-:W1:Y:S02]  /*0490*/  SHFL.BFLY PT, R17, R28, 0x1, 0x1f ;  /* 0x0c201f001c117f89 */ /* 0x000e6400000e0000 */
[----:B-1----:R-:W-:-:S05]  /*04a0*/  FADD R17, R28, R17 ;  /* 0x000000111c117221 */ /* 0x002fca0000000000 */
[----:B------:R-:W-:Y:S01]  /*04b0*/  @!P1 STS [R22+UR4], R17 ;  /* 0x0000001116009988 */ /* 0x000fe20008000804 */
[----:B------:R-:W-:Y:S01]  /*04c0*/  SHF.L.U32 R28, R19, 0x2, RZ ;  /* 0x00000002131c7819 */ /* 0x000fe200000006ff */
[----:B------:R-:W-:Y:S06]  /*04d0*/  BAR.SYNC.DEFER_BLOCKING 0x0 ;  /* 0x0000000000007b1d */ /* 0x000fec0000010000 */
[----:B------:R-:W1:Y:S04]  /*04e0*/  @!P2 LDS R20, [R28+UR4] ;  /* 0x000000041c14a984 */ /* 0x000e680008000800 */
[----:B-1----:R-:W1:Y:S02]  /*04f0*/  SHFL.BFLY PT, R24, R20, 0x1, 0x1f ;  /* 0x0c201f0014187f89 */ /* 0x002e6400000e0000 */
[----:B-1----:R-:W-:-:S05]  /*0500*/  FADD R24, R20, R24 ;  /* 0x0000001814187221 */ /* 0x002fca0000000000 */
[----:B------:R-:W-:Y:S01]  /*0510*/  @P0 STS [R28+UR4], R24 ;  /* 0x000000181c000988 */ /* 0x000fe20008000804 */
[----:B------:R-:W-:Y:S06]  /*0520*/  BAR.SYNC.DEFER_BLOCKING 0x0 ;  /* 0x0000000000007b1d */ /* 0x000fec0000010000 */
[----:B------:R-:W1:Y:S01]  /*0530*/  LDS R26, [UR4] ;  /* 0x00000004ff1a7984 */ /* 0x000e620008000800 */
[----:B------:R-:W-:Y:S01]  /*0540*/  HFMA2.MMA R29, -RZ, RZ, 0.9375, 0 ;  /* 0x3b800000ff1d7435 */ /* 0x000fe200000001ff */
[----:B------:R-:W-:Y:S01]  /*0550*/  LOP3.LUT P3, RZ, R19, 0x3f, RZ, 0xc0, !PT ;  /* 0x0000003f13ff7812 */ /* 0x000fe2000786c0ff */
[----:B------:R-:W-:Y:S01]  /*0560*/  ULDC.64 UR4, c[0x0][0x228] ;  /* 0x00008a0000047ab9 */ /* 0x000fe20000000a00 */
[----:B-1----:R-:W-:-:S07]  /*0570*/  FADD R26, RZ, R26 ;  /* 0x0000001aff1a7221 */ /* 0x002fce0000000000 */
[----:B------:R-:W-:-:S06]  /*0580*/  FFMA R17, R26, R29, 9.9999999747524270788e-07 ;  /* 0x358637bd1a117423 */ /* 0x000fcc000000001d */
[----:B------:R-:W1:Y:S02]  /*0590*/  MUFU.SQRT R17, R17 ;  /* 0x0000001100117308 */ /* 0x000e640000002000 */
[C---:B-1----:R-:W-:Y:S01]  /*05a0*/  FSETP.GEU.AND P1, PT, R17.reuse, 1.175494350822287508e-38, PT ;  /* 0x008000001100780b */ /* 0x042fe20003f2e000 */
[C---:B------:R-:W-:Y:S01]  /*05b0*/  FMUL R22, R17.reuse, 0.25 ;  /* 0x3e80000011167820 */ /* 0x040fe20000400000 */
[----:B------:R-:W-:-:S04]  /*05c0*/  FSETP.GT.AND P0, PT, R17, 8.50705917302346158658e+37, PT ;  /* 0x7e8000001100780b */ /* 0x000fc80003f04000 */
[----:B------:R-:W-:-:S07]  /*05d0*/  FSEL R20, R22, R17, P0 ;  /* 0x0000001116147208 */ /* 0x000fce0000000000 */
[----:B------:R-:W-:-:S06]  /*05e0*/  @!P1 FMUL R20, R20, 16777216 ;  /* 0x4b80000014149820 */ /* 0x000fcc0000400000 */
[----:B------:R-:W1:Y:S01]  /*05f0*/  MUFU.RCP R20, R20 ;  /* 0x0000001400147308 */ /* 0x000e620000001000 */
[----:B------:R-:W-:-:S04]  /*0600*/  @P0 FMUL R25, R25, 0.25 ;  /* 0x3e80000019190820 */ /* 0x000fc80000400000 */
[----:B------:R-:W-:-:S04]  /*0610*/  @!P1 FMUL R25, R25, 16777216 ;  /* 0x4b80000019199820 */ /* 0x000fc80000400000 */
[----:B-1----:R-:W-:-:S04]  /*0620*/  FMUL R25, R20, R25 ;  /* 0x0000001914197220 */ /* 0x002fc80000400000 */
[----:B--2---:R-:W-:-:S04]  /*0630*/  FFMA R8, R8, R25, R12 ;  /* 0x0000001908087223 */ /* 0x004fc8000000000c */
[----:B------:R-:W-:-:S04]  /*0640*/  FMUL R25, R8, 0.70710676908493041992 ;  /* 0x3f3504f308197820 */ /* 0x000fc80000400000 */
[----:B------:R-:W-:-:S05]  /*0650*/  FADD.FTZ R12, |R25|, -RZ ;  /* 0x800000ff190c7221 */ /* 0x000fca0000010200 */
[----:B------:R-:W-:Y:S01]  /*0660*/  FSETP.GE.AND P2, PT, R12, 1.0029599666595458984, PT ;  /* 0x3f8060fe0c00780b */ /* 0x000fe20003f46000 */
[----:B------:R-:W-:Y:S01]  /*0670*/  HFMA2.MMA R22, -RZ, RZ, -0.74462890625, 604.5 ;  /* 0xb9f560b9ff167435 */ /* 0x000fe200000001ff */
[----:B------:R-:W-:-:S11]  /*0680*/  MOV R29, 0x3789ca3c ;  /* 0x3789ca3c001d7802 */ /* 0x000fd60000000f00 */
[----:B------:R-:W-:Y:S01]  /*0690*/  @!P2 MOV R29, 0x38b1e96a ;  /* 0x38b1e96a001da802 */ /* 0x000fe20000000f00 */
[----:B------:R-:W-:Y:S01]  /*06a0*/  @!P2 FMUL R12, R25, R25 ;  /* 0x00000019190ca220 */ /* 0x000fe20000400000 */
[----:B------:R-:W-:-:S05]  /*06b0*/  @!P2 MOV R22, 0xba574d20 ;  /* 0xba574d200016a802 */ /* 0x000fca0000000f00 */
[----:B------:R-:W-:Y:S01]  /*06c0*/  FFMA.FTZ R22, R12, R29, R22 ;  /* 0x0000001d0c167223 */ /* 0x000fe20000010016 */
[----:B------:R-:W-:-:S06]  /*06d0*/  HFMA2.MMA R29, -RZ, RZ, 0.958984375, -6.1690807342529296875e-05 ;  /* 0x3bac840bff1d7435 */ /* 0x000fcc00000001ff */
[----:B------:R-:W-:-:S05]  /*06e0*/  @!P2 MOV R29, 0x3baad5ea ;  /* 0x3baad5ea001da802 */ /* 0x000fca0000000f00 */
[----:B------:R-:W-:Y:S01]  /*06f0*/  FFMA.FTZ R22, R22, R12, R29 ;  /* 0x0000000c16167223 */ /* 0x000fe2000001001d */
[----:B------:R-:W-:-:S06]  /*0700*/  HFMA2.MMA R29, -RZ, RZ, -1.26171875, -2.110004425048828125e-05 ;  /* 0xbd0c8162ff1d7435 */ /* 0x000fcc00000001ff */
[----:B------:R-:W-:-:S05]  /*0710*/  @!P2 MOV R29, 0xbcdc1be7 ;  /* 0xbcdc1be7001da802 */ /* 0x000fca0000000f00 */
[----:B------:R-:W-:Y:S01]  /*0720*/  FFMA.FTZ R22, R22, R12, R29 ;  /* 0x0000000c16167223 */ /* 0x000fe2000001001d */
[----:B------:R-:W-:-:S06]  /*0730*/  HFMA2.MMA R29, -RZ, RZ, 1.52734375, -41152 ;  /* 0x3e1cf906ff1d7435 */ /* 0x000fcc00000001ff */
[----:B------:R-:W-:-:S05]  /*0740*/  @!P2 MOV R29, 0x3de718af ;  /* 0x3de718af001da802 */ /* 0x000fca0000000f00 */
[----:B------:R-:W-:Y:S01]  /*0750*/  FFMA.FTZ R22, R22, R12, R29 ;  /* 0x0000000c16167223 */ /* 0x000fe2000001001d */
[----:B------:R-:W-:-:S06]  /*0760*/  HFMA2.MMA R29, -RZ, RZ, 1.853515625, -0.00091457366943359375 ;  /* 0x3f6a937eff1d7435 */ /* 0x000fcc00000001ff */
[----:B------:R-:W-:-:S05]  /*0770*/  @!P2 MOV R29, 0xbec093ac ;  /* 0xbec093ac001da802 */ /* 0x000fca0000000f00 */
[----:B------:R-:W-:Y:S01]  /*0780*/  FFMA.FTZ R22, R22, R12, R29 ;  /* 0x0000000c16167223 */ /* 0x000fe2000001001d */
[----:B------:R-:W-:Y:S01]  /*0790*/  HFMA2.MMA R29, -RZ, RZ, 1.78125, -136.25 ;  /* 0x3f20d842ff1d7435 */ /* 0x000fe200000001ff */
[----:B------:R-:W-:-:S05]  /*07a0*/  @P0 FMUL R23, R23, 0.25 ;  /* 0x3e80000017170820 */ /* 0x000fca0000400000 */
[----:B------:R-:W-:Y:S01]  /*07b0*/  @!P2 MOV R29, 0x3e0375d3 ;  /* 0x3e0375d3001da802 */ /* 0x000fe20000000f00 */
[----:B------:R-:W-:Y:S01]  /*07c0*/  @P0 FMUL R27, R27, 0.25 ;  /* 0x3e8000001b1b0820 */ /* 0x000fe20000400000 */
[----:B------:R-:W-:-:S03]  /*07d0*/  @!P1 FMUL R23, R23, 16777216 ;  /* 0x4b80000017179820 */ /* 0x000fc60000400000 */
[----:B------:R-:W-:Y:S01]  /*07e0*/  FFMA.FTZ R22, R22, R12, R29 ;  /* 0x0000000c16167223 */ /* 0x000fe2000001001d */
[----:B------:R-:W-:Y:S01]  /*07f0*/  FSEL R29, -R12, R25, P2 ;  /* 0x000000190c1d7208 */ /* 0x000fe20001000100 */
[----:B------:R-:W-:-:S04]  /*0800*/  @!P1 FMUL R27, R27, 16777216 ;  /* 0x4b8000001b1b9820 */ /* 0x000fc80000400000 */
[----:B------:R-:W-:Y:S01]  /*0810*/  FFMA.FTZ R12, R22, R29, R29 ;  /* 0x0000001d160c7223 */ /* 0x000fe2000001001d */
[C---:B------:R-:W-:Y:S01]  /*0820*/  FMUL R22, R20.reuse, R23 ;  /* 0x0000001714167220 */ /* 0x040fe20000400000 */
[----:B------:R-:W-:-:S03]  /*0830*/  FMUL R27, R20, R27 ;  /* 0x0000001b141b7220 */ /* 0x000fc60000400000 */
[----:B------:R-:W-:Y:S01]  /*0840*/  FFMA R9, R9, R22, R13 ;  /* 0x0000001609097223 */ /* 0x000fe2000000000d */
[----:B------:R-:W-:Y:S01]  /*0850*/  FFMA R13, R10, R27, R14 ;  /* 0x0000001b0a0d7223 */ /* 0x000fe2000000000e */
[----:B------:R-:W1:Y:S02]  /*0860*/  @P2 MUFU.EX2 R24, R12 ;  /* 0x0000000c00182308 */ /* 0x000e640000000800 */
[----:B------:R-:W-:Y:S01]  /*0870*/  FMUL R23, R9, 0.70710676908493041992 ;  /* 0x3f3504f309177820 */ /* 0x000fe20000400000 */
[----:B------:R-:W-:Y:S01]  /*0880*/  FMUL R22, R13, 0.70710676908493041992 ;  /* 0x3f3504f30d167820 */ /* 0x000fe20000400000 */
[----:B------:R-:W-:Y:S02]  /*0890*/  @P0 FMUL R21, R21, 0.25 ;  /* 0x3e80000015150820 */ /* 0x000fe40000400000 */
[----:B------:R-:W-:Y:S01]  /*08a0*/  FADD.FTZ R10, |R23|, -RZ ;  /* 0x800000ff170a7221 */ /* 0x000fe20000010200 */
[----:B------:R-:W-:Y:S01]  /*08b0*/  FADD.FTZ R29, |R22|, -RZ ;  /* 0x800000ff161d7221 */ /* 0x000fe20000010200 */
[----:B------:R-:W-:-:S03]  /*08c0*/  @!P1 FMUL R21, R21, 16777216 ;  /* 0x4b80000015159820 */ /* 0x000fc60000400000 */
[----:B------:R-:W-:Y:S01]  /*08d0*/  FSETP.GE.AND P1, PT, R10, 1.0029599666595458984, PT ;  /* 0x3f8060fe0a00780b */ /* 0x000fe20003f26000 */
[----:B------:R-:W-:Y:S01]  /*08e0*/  FMUL R20, R20, R21 ;  /* 0x0000001514147220 */ /* 0x000fe20000400000 */
[----:B------:R-:W-:Y:S01]  /*08f0*/  FSETP.GE.AND P0, PT, R29, 1.0029599666595458984, PT ;  /* 0x3f8060fe1d00780b */ /* 0x000fe20003f06000 */
[----:B-1----:R-:W-:Y:S02]  /*0900*/  @P2 FADD R14, -R24, 1 ;  /* 0x3f800000180e2421 */ /* 0x002fe40000000100 */
[----:B------:R-:W-:Y:S01]  /*0910*/  FFMA R24, R11, R20, R15 ;  /* 0x000000140b187223 */ /* 0x000fe2000000000f */
[----:B------:R-:W-:Y:S02]  /*0920*/  HFMA2.MMA R11, -RZ, RZ, 0.470947265625, -12.46875 ;  /* 0x3789ca3cff0b7435 */ /* 0x000fe400000001ff */
[----:B------:R-:W-:Y:S01]  /*0930*/  HFMA2.MMA R20, -RZ, RZ, 0.470947265625, -12.46875 ;  /* 0x3789ca3cff147435 */ /* 0x000fe200000001ff */
[----:B------:R-:W-:Y:S02]  /*0940*/  MOV R15, 0xb9f560b9 ;  /* 0xb9f560b9000f7802 */ /* 0x000fe40000000f00 */
[----:B------:R-:W-:-:S02]  /*0950*/  MOV R26, 0xb9f560b9 ;  /* 0xb9f560b9001a7802 */ /* 0x000fc40000000f00 */
[----:B------:R-:W-:Y:S01]  /*0960*/  @!P1 MOV R11, 0x38b1e96a ;  /* 0x38b1e96a000b9802 */ /* 0x000fe20000000f00 */
[----:B------:R-:W-:Y:S01]  /*0970*/  @!P1 FMUL R10, R23, R23 ;  /* 0x00000017170a9220 */ /* 0x000fe20000400000 */
[----:B------:R-:W-:Y:S01]  /*0980*/  @!P1 MOV R15, 0xba574d20 ;  /* 0xba574d20000f9802 */ /* 0x000fe20000000f00 */
[----:B------:R-:W-:Y:S01]  /*0990*/  @!P0 FMUL R29, R22, R22 ;  /* 0x00000016161d8220 */ /* 0x000fe20000400000 */
[----:B------:R-:W-:Y:S02]  /*09a0*/  @!P0 MOV R20, 0x38b1e96a ;  /* 0x38b1e96a00148802 */ /* 0x000fe40000000f00 */
[----:B------:R-:W-:Y:S01]  /*09b0*/  @!P0 MOV R26, 0xba574d20 ;  /* 0xba574d20001a8802 */ /* 0x000fe20000000f00 */
[----:B------:R-:W-:Y:S01]  /*09c0*/  HFMA2.MMA R21, -RZ, RZ, 0.958984375, -6.1690807342529296875e-05 ;  /* 0x3bac840bff157435 */ /* 0x000fe200000001ff */
[----:B------:R-:W-:Y:S01]  /*09d0*/  @P2 LOP3.LUT R12, R14, 0x80000000, R25, 0xf8, !PT ;  /* 0x800000000e0c2812 */ /* 0x000fe200078ef819 */
[----:B------:R-:W-:Y:S02]  /*09e0*/  FFMA.FTZ R14, R10, R11, R15 ;  /* 0x0000000b0a0e7223 */ /* 0x000fe4000001000f */
[----:B------:R-:W-:Y:S01]  /*09f0*/  FFMA.FTZ R15, R29, R20, R26 ;  /* 0x000000141d0f7223 */ /* 0x000fe2000001001a */
[----:B------:R-:W-:Y:S01]  /*0a00*/  HFMA2.MMA R20, -RZ, RZ, 0.958984375, -6.1690807342529296875e-05 ;  /* 0x3bac840bff147435 */ /* 0x000fe200000001ff */
[----:B------:R-:W-:Y:S01]  /*0a10*/  @!P1 MOV R21, 0x3baad5ea ;  /* 0x3baad5ea00159802 */ /* 0x000fe20000000f00 */
[----:B------:R-:W-:Y:S01]  /*0a20*/  HFMA2.MMA R26, -RZ, RZ, -1.26171875, -2.110004425048828125e-05 ;  /* 0xbd0c8162ff1a7435 */ /* 0x000fe200000001ff */
[----:B------:R-:W-:-:S02]  /*0a30*/  MOV R11, 0xbd0c8162 ;  /* 0xbd0c8162000b7802 */ /* 0x000fc40000000f00 */
[----:B------:R-:W-:Y:S01]  /*0a40*/  @!P1 MOV R11, 0xbcdc1be7 ;  /* 0xbcdc1be7000b9802 */ /* 0x000fe20000000f00 */
[-C--:B------:R-:W-:Y:S01]  /*0a50*/  FFMA.FTZ R14, R14, R10.reuse, R21 ;  /* 0x0000000a0e0e7223 */ /* 0x080fe20000010015 */
[----:B------:R-:W-:Y:S02]  /*0a60*/  @!P0 MOV R20, 0x3baad5ea ;  /* 0x3baad5ea00148802 */ /* 0x000fe40000000f00 */
[----:B------:R-:W-:Y:S01]  /*0a70*/  @!P0 MOV R26, 0xbcdc1be7 ;  /* 0xbcdc1be7001a8802 */ /* 0x000fe20000000f00 */
[----:B------:R-:W-:Y:S01]  /*0a80*/  FFMA.FTZ R14, R14, R10, R11 ;  /* 0x0000000a0e0e7223 */ /* 0x000fe2000001000b */
[----:B------:R-:W-:Y:S01]  /*0a90*/  HFMA2.MMA R11, -RZ, RZ, 1.52734375, -41152 ;  /* 0x3e1cf906ff0b7435 */ /* 0x000fe200000001ff */
[----:B------:R-:W-:-:S04]  /*0aa0*/  FFMA.FTZ R15, R15, R29, R20 ;  /* 0x0000001d0f0f7223 */ /* 0x000fc80000010014 */
[----:B------:R-:W-:Y:S01]  /*0ab0*/  FFMA.FTZ R21, R15, R29, R26 ;  /* 0x0000001d0f157223 */ /* 0x000fe2000001001a */
[----:B------:R-:W-:Y:S01]  /*0ac0*/  HFMA2.MMA R15, -RZ, RZ, 1.853515625, -0.00091457366943359375 ;  /* 0x3f6a937eff0f7435 */ /* 0x000fe200000001ff */
[----:B------:R-:W-:Y:S01]  /*0ad0*/  @!P1 MOV R11, 0x3de718af ;  /* 0x3de718af000b9802 */ /* 0x000fe20000000f00 */
[----:B------:R-:W-:Y:S01]  /*0ae0*/  FMUL R27, R24, 0.70710676908493041992 ;  /* 0x3f3504f3181b7820 */ /* 0x000fe20000400000 */
[----:B------:R-:W-:-:S03]  /*0af0*/  MOV R20, 0x3e1cf906 ;  /* 0x3e1cf90600147802 */ /* 0x000fc60000000f00 */
[----:B------:R-:W-:Y:S01]  /*0b00*/  @!P1 MOV R15, 0xbec093ac ;  /* 0xbec093ac000f9802 */ /* 0x000fe20000000f00 */
[-C--:B------:R-:W-:Y:S01]  /*0b10*/  FFMA.FTZ R14, R14, R10.reuse, R11 ;  /* 0x0000000a0e0e7223 */ /* 0x080fe2000001000b */
[----:B------:R-:W-:Y:S01]  /*0b20*/  @!P0 MOV R20, 0x3de718af ;  /* 0x3de718af00148802 */ /* 0x000fe20000000f00 */
[----:B------:R-:W-:Y:S02]  /*0b30*/  HFMA2.MMA R11, -RZ, RZ, 1.78125, -136.25 ;  /* 0x3f20d842ff0b7435 */ /* 0x000fe400000001ff */
[----:B------:R-:W-:Y:S01]  /*0b40*/  FFMA.FTZ R26, R14, R10, R15 ;  /* 0x0000000a0e1a7223 */ /* 0x000fe2000001000f */
[----:B------:R-:W-:Y:S01]  /*0b50*/  FADD.FTZ R14, |R27|, -RZ ;  /* 0x800000ff1b0e7221 */ /* 0x000fe20000010200 */
[----:B------:R-:W-:Y:S01]  /*0b60*/  FFMA.FTZ R21, R21, R29, R20 ;  /* 0x0000001d15157223 */ /* 0x000fe20000010014 */
[----:B------:R-:W-:Y:S01]  /*0b70*/  HFMA2.MMA R20, -RZ, RZ, 1.853515625, -0.00091457366943359375 ;  /* 0x3f6a937eff147435 */ /* 0x000fe200000001ff */
[----:B------:R-:W-:Y:S02]  /*0b80*/  @!P1 MOV R11, 0x3e0375d3 ;  /* 0x3e0375d3000b9802 */ /* 0x000fe40000000f00 */
[----:B------:R-:W-:-:S03]  /*0b90*/  FSETP.GE.AND P2, PT, R14, 1.0029599666595458984, PT ;  /* 0x3f8060fe0e00780b */ /* 0x000fc60003f46000 */
[----:B------:R-:W-:Y:S01]  /*0ba0*/  @!P0 MOV R20, 0xbec093ac ;  /* 0xbec093ac00148802 */ /* 0x000fe20000000f00 */
[----:B------:R-:W-:Y:S01]  /*0bb0*/  FFMA.FTZ R26, R26, R10, R11 ;  /* 0x0000000a1a1a7223 */ /* 0x000fe2000001000b */
[----:B------:R-:W-:Y:S01]  /*0bc0*/  HFMA2.MMA R11, -RZ, RZ, 0.470947265625, -12.46875 ;  /* 0x3789ca3cff0b7435 */ /* 0x000fe200000001ff */
[----:B------:R-:W-:Y:S02]  /*0bd0*/  MOV R15, 0xb9f560b9 ;  /* 0xb9f560b9000f7802 */ /* 0x000fe40000000f00 */
[----:B------:R-:W-:Y:S01]  /*0be0*/  FFMA.FTZ R21, R21, R29, R20 ;  /* 0x0000001d15157223 */ /* 0x000fe20000010014 */
[----:B------:R-:W-:Y:S02]  /*0bf0*/  MOV R20, 0x3f20d842 ;  /* 0x3f20d84200147802 */ /* 0x000fe40000000f00 */
[----:B------:R-:W-:Y:S02]  /*0c00*/  @!P0 MOV R20, 0x3e0375d3 ;  /* 0x3e0375d300148802 */ /* 0x000fe40000000f00 */
[----:B------:R-:W-:Y:S01]  /*0c10*/  @!P2 MOV R11, 0x38b1e96a ;  /* 0x38b1e96a000ba802 */ /* 0x000fe20000000f00 */
[----:B------:R-:W-:Y:S01]  /*0c20*/  @!P2 FMUL R14, R27, R27 ;  /* 0x0000001b1b0ea220 */ /* 0x000fe20000400000 */
[----:B------:R-:W-:Y:S01]  /*0c30*/  @!P2 MOV R15, 0xba574d20 ;  /* 0xba574d20000fa802 */ /* 0x000fe20000000f00 */
[----:B------:R-:W-:-:S04]  /*0c40*/  FFMA.FTZ R25, R21, R29, R20 ;  /* 0x0000001d15197223 */ /* 0x000fc80000010014 */
        /* <DEDUP_REMOVED lines=8> */
[----:B------:R-:W-:Y:S01]  /*0cd0*/  @!P2 MOV R11, 0x3de718af ;  /* 0x3de718af000ba802 */ /* 0x000fe20000000f00 */
[----:B------:R-:W-:-:S04]  /*0ce0*/  HFMA2.MMA R15, -RZ, RZ, 1.853515625, -0.00091457366943359375 ;  /* 0x3f6a937eff0f7435 */ /* 0x000fc800000001ff */
[----:B------:R-:W-:Y:S01]  /*0cf0*/  FFMA.FTZ R20, R20, R14, R11 ;  /* 0x0000000e14147223 */ /* 0x000fe2000001000b */
[----:B------:R-:W-:Y:S02]  /*0d00*/  FSEL R11, -R10, R23, P1 ;  /* 0x000000170a0b7208 */ /* 0x000fe40000800100 */
[----:B------:R-:W-:-:S03]  /*0d10*/  @!P2 MOV R15, 0xbec093ac ;  /* 0xbec093ac000fa802 */ /* 0x000fc60000000f00 */
[----:B------:R-:W-:Y:S01]  /*0d20*/  FFMA.FTZ R26, R26, R11, R11 ;  /* 0x0000000b1a1a7223 */ /* 0x000fe2000001000b */
[----:B------:R-:W-:Y:S01]  /*0d30*/  HFMA2.MMA R11, -RZ, RZ, 1.78125, -136.25 ;  /* 0x3f20d842ff0b7435 */ /* 0x000fe200000001ff */
[----:B------:R-:W-:-:S05]  /*0d40*/  FFMA.FTZ R20, R20, R14, R15 ;  /* 0x0000000e14147223 */ /* 0x000fca000001000f */
[----:B------:R-:W-:Y:S02]  /*0d50*/  @!P2 MOV R11, 0x3e0375d3 ;  /* 0x3e0375d3000ba802 */ /* 0x000fe40000000f00 */
[----:B------:R-:W-:-:S03]  /*0d60*/  FSEL R10, -R29, R22, P0 ;  /* 0x000000161d0a7208 */ /* 0x000fc60000000100 */
[----:B------:R-:W-:Y:S01]  /*0d70*/  FFMA.FTZ R11, R20, R14, R11 ;  /* 0x0000000e140b7223 */ /* 0x000fe2000001000b */
[----:B------:R-:W-:Y:S01]  /*0d80*/  FSEL R14, -R14, R27, P2 ;  /* 0x0000001b0e0e7208 */ /* 0x000fe20001000100 */
[----:B------:R-:W-:-:S04]  /*0d90*/  FFMA.FTZ R25, R25, R10, R10 ;  /* 0x0000000a19197223 */ /* 0x000fc8000001000a */
[----:B------:R-:W-:Y:S02]  /*0da0*/  FFMA.FTZ R29, R11, R14, R14 ;  /* 0x0000000e0b1d7223 */ /* 0x000fe4000001000e */
[----:B------:R-:W1:Y:S01]  /*0db0*/  LDC.64 R10, c[0x0][0x218] ;  /* 0x00008600ff0a7b82 */ /* 0x000e620000000a00 */
[----:B------:R2:W-:Y:S01]  /*0dc0*/  STG.E.128 desc[UR6][R2.64], R4 ;  /* 0x0000000402007986 */ /* 0x0005e2000c101d06 */
[----:B------:R-:W3:Y:S06]  /*0dd0*/  @P1 MUFU.EX2 R21, R26 ;  /* 0x0000001a00151308 */ /* 0x000eec0000000800 */
[----:B------:R-:W4:Y:S02]  /*0de0*/  LDC.64 R14, c[0x0][0x220] ;  /* 0x00008800ff0e7b82 */ /* 0x000f240000000a00 */
[----:B------:R-:W5:Y:S08]  /*0df0*/  @P0 MUFU.EX2 R28, R25 ;  /* 0x00000019001c0308 */ /* 0x000f700000000800 */
[----:B--2---:R-:W2:Y:S01]  /*0e00*/  @P2 MUFU.EX2 R2, R29 ;  /* 0x0000001d00022308 */ /* 0x004ea20000000800 */
[----:B-1----:R-:W-:Y:S01]  /*0e10*/  IMAD.WIDE R10, R0, 0x4, R10 ;  /* 0x00000004000a7825 */ /* 0x002fe200078e020a */
[----:B------:R-:W-:Y:S03]  /*0e20*/  BAR.SYNC.DEFER_BLOCKING 0x0 ;  /* 0x0000000000007b1d */ /* 0x000fe60000010000 */
[----:B---3--:R-:W-:Y:S01]  /*0e30*/  @P1 FADD R19, -R21, 1 ;  /* 0x3f80000015131421 */ /* 0x008fe20000000100 */
[----:B-----5:R-:W-:Y:S01]  /*0e40*/  @P0 FADD R28, -R28, 1 ;  /* 0x3f8000001c1c0421 */ /* 0x020fe20000000100 */
[----:B------:R-:W-:Y:S01]  /*0e50*/  SHF.R.S32.HI R3, RZ, 0x1f, R16 ;  /* 0x0000001fff037819 */ /* 0x000fe20000011410 */
[----:B--2---:R-:W-:Y:S01]  /*0e60*/  @P2 FADD R2, -R2, 1 ;  /* 0x3f80000002022421 */ /* 0x004fe20000000100 */
[----:B------:R-:W-:-:S02]  /*0e70*/  LEA R20, P4, R16, UR4, 0x2 ;  /* 0x0000000410147c11 */ /* 0x000fc4000f8810ff */
[----:B------:R-:W-:Y:S01]  /*0e80*/  @P1 LOP3.LUT R26, R19, 0x80000000, R23, 0xf8, !PT ;  /* 0x80000000131a1812 */ /* 0x000fe200078ef817 */
[----:B------:R-:W-:Y:S01]  /*0e90*/  @!P3 STG.E desc[UR6][R10.64], R18 ;  /* 0x000000120a00b986 */ /* 0x000fe2000c101906 */
[----:B------:R-:W-:Y:S02]  /*0ea0*/  @P0 LOP3.LUT R25, R28, 0x80000000, R22, 0xf8, !PT ;  /* 0x800000001c190812 */ /* 0x000fe400078ef816 */
[----:B------:R-:W-:Y:S01]  /*0eb0*/  @P2 LOP3.LUT R29, R2, 0x80000000, R27, 0xf8, !PT ;  /* 0x80000000021d2812 */ /* 0x000fe200078ef81b */
[----:B----4-:R-:W-:Y:S01]  /*0ec0*/  IMAD.WIDE R14, R0, 0x4, R14 ;  /* 0x00000004000e7825 */ /* 0x010fe200078e020e */
[----:B------:R-:W-:Y:S01]  /*0ed0*/  BAR.SYNC.DEFER_BLOCKING 0x0 ;  /* 0x0000000000007b1d */ /* 0x000fe20000010000 */
[----:B------:R-:W-:Y:S02]  /*0ee0*/  LEA.HI.X R21, R16, UR5, R3, 0x2, P4 ;  /* 0x0000000510157c11 */ /* 0x000fe4000a0f1403 */
[----:B------:R-:W-:Y:S01]  /*0ef0*/  FMUL R7, R24, 0.5 ;  /* 0x3f00000018077820 */ /* 0x000fe20000400000 */
[----:B------:R-:W-:Y:S01]  /*0f00*/  FMUL R6, R13, 0.5 ;  /* 0x3f0000000d067820 */ /* 0x000fe20000400000 */
[----:B------:R-:W-:Y:S01]  /*0f10*/  FMUL R5, R9, 0.5 ;  /* 0x3f00000009057820 */ /* 0x000fe20000400000 */
[----:B------:R-:W-:Y:S01]  /*0f20*/  FMUL R4, R8, 0.5 ;  /* 0x3f00000008047820 */ /* 0x000fe20000400000 */
[----:B------:R-:W-:Y:S01]  /*0f30*/  FADD R3, R12, 1 ;  /* 0x3f8000000c037421 */ /* 0x000fe20000000000 */
[----:B------:R-:W-:Y:S01]  /*0f40*/  FADD R26, R26, 1 ;  /* 0x3f8000001a1a7421 */ /* 0x000fe20000000000 */
[----:B------:R-:W-:Y:S01]  /*0f50*/  FADD R25, R25, 1 ;  /* 0x3f80000019197421 */ /* 0x000fe20000000000 */
[----:B------:R-:W-:Y:S01]  /*0f60*/  FADD R0, R29, 1 ;  /* 0x3f8000001d007421 */ /* 0x000fe20000000000 */
[----:B------:R-:W-:Y:S01]  /*0f70*/  FMUL R4, R4, R3 ;  /* 0x0000000304047220 */ /* 0x000fe20000400000 */
[----:B------:R-:W-:Y:S01]  /*0f80*/  FMUL R5, R5, R26 ;  /* 0x0000001a05057220 */ /* 0x000fe20000400000 */
[----:B------:R-:W-:Y:S01]  /*0f90*/  FMUL R6, R6, R25 ;  /* 0x0000001906067220 */ /* 0x000fe20000400000 */
[----:B------:R-:W-:Y:S01]  /*0fa0*/  FMUL R7, R7, R0 ;  /* 0x0000000007077220 */ /* 0x000fe20000400000 */
[----:B------:R-:W-:Y:S04]  /*0fb0*/  @!P3 STG.E desc[UR6][R14.64], R17 ;  /* 0x000000110e00b986 */ /* 0x000fe8000c101906 */
[----:B------:R-:W-:Y:S01]  /*0fc0*/  STG.E.128 desc[UR6][R20.64], R4 ;  /* 0x0000000414007986 */ /* 0x000fe2000c101d06 */
[----:B------:R-:W-:Y:S05]  /*0fd0*/  EXIT ;  /* 0x000000000000794d */ /* 0x000fea0003800000 */
.L_x_0:
[----:B------:R-:W-:-:S00]  /*0fe0*/  BRA `(.L_x_0) ;  /* 0xfffffffc00fc7947 */ /* 0x000fc0000383ffff */
[----:B------:R-:W-:-:S00]  /*0ff0*/  NOP ;  /* 0x0000000000007918 */ /* 0x000fc00000000000 */
        /* <DEDUP_REMOVED lines=8> */
.L_x_1:


//--------------------- .nv.global.init           --------------------------
	.section	.nv.global.init,"aw",@progbits
.nv.global.init:
	.type		_$_str,@object
	.size		_$_str,(_$_str_$_2 - _$_str)
_$_str:
        /*0000*/ 	.byte	0x5f, 0x5f, 0x43, 0x55, 0x44, 0x41, 0x5f, 0x46, 0x54, 0x5a, 0x00
	.type		_$_str_$_2,@object
	.size		_$_str_$_2,(.L_1 - _$_str_$_2)
_$_str_$_2:
        /*000b*/ 	.byte	0x5f, 0x5f, 0x43, 0x55, 0x44, 0x41, 0x5f, 0x50, 0x52, 0x45, 0x43, 0x5f, 0x53, 0x51, 0x52, 0x54
        /*001b*/ 	.byte	0x00
.L_1:


//--------------------- .nv.shared.triton_per_fused_add_convolution_div_gelu_mean_mul_pow_sqrt_sub_3 --------------------------
	.section	.nv.shared.triton_per_fused_add_convolution_div_gelu_mean_mul_pow_sqrt_sub_3,"aw",@nobits
	.sectionflags	@""
	.align	16
	.zero		1024


//--------------------- .nv.constant0.triton_per_fused_add_convolution_div_gelu_mean_mul_pow_sqrt_sub_3 --------------------------
	.section	.nv.constant0.triton_per_fused_add_convolution_div_gelu_mean_mul_pow_sqrt_sub_3,"a",@progbits
	.sectionflags	@""
	.align	4
.nv.constant0.triton_per_fused_add_convolution_div_gelu_mean_mul_pow_sqrt_sub_3:
	.zero		592
